//
// Generated by NVIDIA NVVM Compiler
//
// Compiler Build ID: CL-36424714
// Cuda compilation tools, release 13.0, V13.0.88
// Based on NVVM 20.0.0
//

.version 9.0
.target sm_100
.address_size 64

	// .globl	_Z17matrix_add_kernelPiS_S_

.visible .entry _Z17matrix_add_kernelPiS_S_(
	.param .u64 .ptr .align 1 _Z17matrix_add_kernelPiS_S__param_0,
	.param .u64 .ptr .align 1 _Z17matrix_add_kernelPiS_S__param_1,
	.param .u64 .ptr .align 1 _Z17matrix_add_kernelPiS_S__param_2
)
{
	.reg .b32 	%r<12>;
	.reg .b64 	%rd<14>;

	ld.param.u64 	%rd1, [_Z17matrix_add_kernelPiS_S__param_0];
	ld.param.u64 	%rd2, [_Z17matrix_add_kernelPiS_S__param_1];
	ld.param.u64 	%rd3, [_Z17matrix_add_kernelPiS_S__param_2];
	cvta.to.global.u64 	%rd4, %rd3;
	cvta.to.global.u64 	%rd5, %rd2;
	cvta.to.global.u64 	%rd6, %rd1;
	mov.u32 	%r1, %ctaid.y;
	mov.u32 	%r2, %ntid.y;
	mov.u32 	%r3, %tid.y;
	mad.lo.s32 	%r4, %r1, %r2, %r3;
	mov.u32 	%r5, %ctaid.x;
	mov.u32 	%r6, %ntid.x;
	mov.u32 	%r7, %tid.x;
	mad.lo.s32 	%r8, %r5, %r6, %r7;
	mul.wide.u32 	%rd7, %r4, 16384;
	cvt.s64.s32 	%rd8, %r8;
	add.s64 	%rd9, %rd7, %rd8;
	shl.b64 	%rd10, %rd9, 2;
	add.s64 	%rd11, %rd6, %rd10;
	ld.global.u32 	%r9, [%rd11];
	add.s64 	%rd12, %rd5, %rd10;
	ld.global.u32 	%r10, [%rd12];
	add.s32 	%r11, %r10, %r9;
	add.s64 	%rd13, %rd4, %rd10;
	st.global.u32 	[%rd13], %r11;
	ret;

}


// ===== COMPILED SASS (sm_100) =====

	.target	sm_100

	.elftype	@"ET_EXEC"


//--------------------- .note.nv.tkinfo           --------------------------
	.section	.note.nv.tkinfo,"",@"SHT_NOTE"
	.sectionflags	@"SHF_NOTE_NV_TKINFO"
	.tkinfo
        /*0018*/ 	.word	0x00000002
        /*0030*/ 	.string	""
        /*0030*/ 	.string	"ptxas"
        /*0030*/ 	.string	"Cuda compilation tools, release 13.0, V13.0.88"
        /*0030*/ 	.string	"Build cuda_13.0.r13.0/compiler.36424714_0"
        /*0030*/ 	.string	"-arch sm_100 -m 64 "



//--------------------- .note.nv.cuinfo           --------------------------
	.section	.note.nv.cuinfo,"",@"SHT_NOTE"
	.sectionflags	@"SHF_NOTE_NV_CUINFO"
        /*0018*/ 	.short	0x0002
        /*001a*/ 	.short	0x0064
        /*001c*/ 	.short	0x0082
	.zero		2


//--------------------- .nv.info                  --------------------------
	.section	.nv.info,"",@"SHT_CUDA_INFO"
	.align	4


	//----- nvinfo : EIATTR_REGCOUNT
	.align		4
        /*0000*/ 	.byte	0x04, 0x2f
        /*0002*/ 	.short	(.L_1 - .L_0)
	.align		4
.L_0:
        /*0004*/ 	.word	index@(_Z17matrix_add_kernelPiS_S_)
        /*0008*/ 	.word	0x0000000c


	//----- nvinfo : EIATTR_FRAME_SIZE
	.align		4
.L_1:
        /*000c*/ 	.byte	0x04, 0x11
        /*000e*/ 	.short	(.L_3 - .L_2)
	.align		4
.L_2:
        /*0010*/ 	.word	index@(_Z17matrix_add_kernelPiS_S_)
        /*0014*/ 	.word	0x00000000


	//----- nvinfo : EIATTR_MIN_STACK_SIZE
	.align		4
.L_3:
        /*0018*/ 	.byte	0x04, 0x12
        /*001a*/ 	.short	(.L_5 - .L_4)
	.align		4
.L_4:
        /*001c*/ 	.word	index@(_Z17matrix_add_kernelPiS_S_)
        /*0020*/ 	.word	0x00000000
.L_5:


//--------------------- .nv.compat                --------------------------
	.section	.nv.compat,"",@"SHT_CUDA_COMPAT_INFO"
	.align	4
        /*0000*/ 	.byte	0x02, 0x09, 0x00, 0x00, 0x02, 0x02, 0x01, 0x00, 0x02, 0x05, 0x05, 0x00, 0x03, 0x07, 0x01, 0x01
        /*0010*/ 	.byte	0x02, 0x03, 0x00, 0x00, 0x02, 0x06, 0x01, 0x00, 0x04, 0x0b, 0x08, 0x00, 0x09, 0x00, 0x00, 0x00
        /*0020*/ 	.byte	0x00, 0x00, 0x00, 0x00


//--------------------- .nv.info._Z17matrix_add_kernelPiS_S_ --------------------------
	.section	.nv.info._Z17matrix_add_kernelPiS_S_,"",@"SHT_CUDA_INFO"
	.sectionflags	@""
	.align	4


	//----- nvinfo : EIATTR_CUDA_API_VERSION
	.align		4
        /*0000*/ 	.byte	0x04, 0x37
        /*0002*/ 	.short	(.L_7 - .L_6)
.L_6:
        /*0004*/ 	.word	0x00000082


	//----- nvinfo : EIATTR_KPARAM_INFO
	.align		4
.L_7:
        /*0008*/ 	.byte	0x04, 0x17
        /*000a*/ 	.short	(.L_9 - .L_8)
.L_8:
        /*000c*/ 	.word	0x00000000
        /*0010*/ 	.short	0x0002
        /*0012*/ 	.short	0x0010
        /*0014*/ 	.byte	0x00, 0xf5, 0x21, 0x00


	//----- nvinfo : EIATTR_KPARAM_INFO
	.align		4
.L_9:
        /*0018*/ 	.byte	0x04, 0x17
        /*001a*/ 	.short	(.L_11 - .L_10)
.L_10:
        /*001c*/ 	.word	0x00000000
        /*0020*/ 	.short	0x0001
        /*0022*/ 	.short	0x0008
        /*0024*/ 	.byte	0x00, 0xf5, 0x21, 0x00


	//----- nvinfo : EIATTR_KPARAM_INFO
	.align		4
.L_11:
        /*0028*/ 	.byte	0x04, 0x17
        /*002a*/ 	.short	(.L_13 - .L_12)
.L_12:
        /*002c*/ 	.word	0x00000000
        /*0030*/ 	.short	0x0000
        /*0032*/ 	.short	0x0000
        /*0034*/ 	.byte	0x00, 0xf5, 0x21, 0x00


	//----- nvinfo : EIATTR_SPARSE_MMA_MASK
	.align		4
.L_13:
        /*0038*/ 	.byte	0x03, 0x50
        /*003a*/ 	.short	0x0000


	//----- nvinfo : EIATTR_MAXREG_COUNT
	.align		4
        /*003c*/ 	.byte	0x03, 0x1b
        /*003e*/ 	.short	0x00ff


	//----- nvinfo : EIATTR_MERCURY_ISA_VERSION
	.align		4
        /*0040*/ 	.byte	0x03, 0x5f
        /*0042*/ 	.short	0x0101


	//----- nvinfo : EIATTR_VRC_CTA_INIT_COUNT
	.align		4
        /*0044*/ 	.byte	0x02, 0x4a
	.zero		1
	.zero		1


	//----- nvinfo : EIATTR_EXIT_INSTR_OFFSETS
	.align		4
        /*0048*/ 	.byte	0x04, 0x1c
        /*004a*/ 	.short	(.L_15 - .L_14)


	//   ....[0]....
.L_14:
        /*004c*/ 	.word	0x000001a0


	//----- nvinfo : EIATTR_CBANK_PARAM_SIZE
	.align		4
.L_15:
        /*0050*/ 	.byte	0x03, 0x19
        /*0052*/ 	.short	0x0018


	//----- nvinfo : EIATTR_PARAM_CBANK
	.align		4
        /*0054*/ 	.byte	0x04, 0x0a
        /*0056*/ 	.short	(.L_17 - .L_16)
	.align		4
.L_16:
        /*0058*/ 	.word	index@(.nv.constant0._Z17matrix_add_kernelPiS_S_)
        /*005c*/ 	.short	0x0380
        /*005e*/ 	.short	0x0018


	//----- nvinfo : EIATTR_SW_WAR
	.align		4
.L_17:
        /*0060*/ 	.byte	0x04, 0x36
        /*0062*/ 	.short	(.L_19 - .L_18)
.L_18:
        /*0064*/ 	.word	0x00000008
.L_19:


//--------------------- .nv.callgraph             --------------------------
	.section	.nv.callgraph,"",@"SHT_CUDA_CALLGRAPH"
	.align	4
	.sectionentsize	8
	.align		4
        /*0000*/ 	.word	0x00000000
	.align		4
        /*0004*/ 	.word	0xffffffff
	.align		4
        /*0008*/ 	.word	0x00000000
	.align		4
        /*000c*/ 	.word	0xfffffffe
	.align		4
        /*0010*/ 	.word	0x00000000
	.align		4
        /*0014*/ 	.word	0xfffffffd
	.align		4
        /*0018*/ 	.word	0x00000000
	.align		4
        /*001c*/ 	.word	0xfffffffc


//--------------------- .text._Z17matrix_add_kernelPiS_S_ --------------------------
	.section	.text._Z17matrix_add_kernelPiS_S_,"ax",@progbits
	.align	128
        .global         _Z17matrix_add_kernelPiS_S_
        .type           _Z17matrix_add_kernelPiS_S_,@function
        .size           _Z17matrix_add_kernelPiS_S_,(.L_x_1 - _Z17matrix_add_kernelPiS_S_)
        .other          _Z17matrix_add_kernelPiS_S_,@"STO_CUDA_ENTRY STV_DEFAULT"
_Z17matrix_add_kernelPiS_S_:
.text._Z17matrix_add_kernelPiS_S_:
[----:B------:R-:W-:Y:S01]  /*0000*/  LDC R1, c[0x0][0x37c] ;  /* 0x0000df00ff017b82 */ /* 0x000fe20000000800 */
[----:B------:R-:W0:Y:S07]  /*0010*/  S2R R3, SR_TID.X ;  /* 0x0000000000037919 */ /* 0x000e2e0000002100 */
[----:B------:R-:W1:Y:S01]  /*0020*/  LDC R5, c[0x0][0x364] ;  /* 0x0000d900ff057b82 */ /* 0x000e620000000800 */
[----:B------:R-:W2:Y:S01]  /*0030*/  LDCU.128 UR8, c[0x0][0x380] ;  /* 0x00007000ff0877ac */ /* 0x000ea20008000c00 */
[----:B------:R-:W1:Y:S01]  /*0040*/  S2R R0, SR_TID.Y ;  /* 0x0000000000007919 */ /* 0x000e620000002200 */
[----:B------:R-:W3:Y:S05]  /*0050*/  LDCU.64 UR6, c[0x0][0x390] ;  /* 0x00007200ff0677ac */ /* 0x000eea0008000a00 */
[----:B------:R-:W0:Y:S08]  /*0060*/  S2UR UR5, SR_CTAID.X ;  /* 0x00000000000579c3 */ /* 0x000e300000002500 */
[----:B------:R-:W0:Y:S08]  /*0070*/  LDC R2, c[0x0][0x360] ;  /* 0x0000d800ff027b82 */ /* 0x000e300000000800 */
[----:B------:R-:W1:Y:S01]  /*0080*/  S2UR UR4, SR_CTAID.Y ;  /* 0x00000000000479c3 */ /* 0x000e620000002600 */
[----:B0-----:R-:W-:-:S05]  /*0090*/  IMAD R2, R2, UR5, R3 ;  /* 0x0000000502027c24 */ /* 0x001fca000f8e0203 */
[----:B------:R-:W-:Y:S01]  /*00a0*/  SHF.R.S32.HI R3, RZ, 0x1f, R2 ;  /* 0x0000001fff037819 */ /* 0x000fe20000011402 */
[----:B-1----:R-:W-:Y:S01]  /*00b0*/  IMAD R5, R5, UR4, R0 ;  /* 0x0000000405057c24 */ /* 0x002fe2000f8e0200 */
[----:B------:R-:W0:Y:S03]  /*00c0*/  LDCU.64 UR4, c[0x0][0x358] ;  /* 0x00006b00ff0477ac */ /* 0x000e260008000a00 */
[----:B------:R-:W-:-:S04]  /*00d0*/  IMAD.WIDE.U32 R2, R5, 0x4000, R2 ;  /* 0x0000400005027825 */ /* 0x000fc800078e0002 */
[C---:B------:R-:W-:Y:S01]  /*00e0*/  IMAD.SHL.U32 R6, R2.reuse, 0x4, RZ ;  /* 0x0000000402067824 */ /* 0x040fe200078e00ff */
[----:B------:R-:W-:-:S04]  /*00f0*/  SHF.L.U64.HI R0, R2, 0x2, R3 ;  /* 0x0000000202007819 */ /* 0x000fc80000010203 */
[C---:B--2---:R-:W-:Y:S02]  /*0100*/  IADD3 R4, P1, PT, R6.reuse, UR10, RZ ;  /* 0x0000000a06047c10 */ /* 0x044fe4000ff3e0ff */
[----:B------:R-:W-:Y:S02]  /*0110*/  IADD3 R2, P0, PT, R6, UR8, RZ ;  /* 0x0000000806027c10 */ /* 0x000fe4000ff1e0ff */
[C---:B------:R-:W-:Y:S02]  /*0120*/  IADD3.X R5, PT, PT, R0.reuse, UR11, RZ, P1, !PT ;  /* 0x0000000b00057c10 */ /* 0x040fe40008ffe4ff */
[----:B------:R-:W-:-:S04]  /*0130*/  IADD3.X R3, PT, PT, R0, UR9, RZ, P0, !PT ;  /* 0x0000000900037c10 */ /* 0x000fc800087fe4ff */
[----:B0-----:R-:W2:Y:S04]  /*0140*/  LDG.E R5, desc[UR4][R4.64] ;  /* 0x0000000404057981 */ /* 0x001ea8000c1e1900 */
[----:B------:R-:W2:Y:S01]  /*0150*/  LDG.E R2, desc[UR4][R2.64] ;  /* 0x0000000402027981 */ /* 0x000ea2000c1e1900 */
[----:B---3--:R-:W-:-:S04]  /*0160*/  IADD3 R6, P0, PT, R6, UR6, RZ ;  /* 0x0000000606067c10 */ /* 0x008fc8000ff1e0ff */
[----:B------:R-:W-:Y:S01]  /*0170*/  IADD3.X R7, PT, PT, R0, UR7, RZ, P0, !PT ;  /* 0x0000000700077c10 */ /* 0x000fe200087fe4ff */
[----:B--2---:R-:W-:-:S05]  /*0180*/  IMAD.IADD R9, R2, 0x1, R5 ;  /* 0x0000000102097824 */ /* 0x004fca00078e0205 */
[----:B------:R-:W-:Y:S01]  /*0190*/  STG.E desc[UR4][R6.64], R9 ;  /* 0x0000000906007986 */ /* 0x000fe2000c101904 */
[----:B------:R-:W-:Y:S05]  /*01a0*/  EXIT ;  /* 0x000000000000794d */ /* 0x000fea0003800000 */
.L_x_0:
[----:B------:R-:W-:-:S00]  /*01b0*/  BRA `(.L_x_0) ;  /* 0xfffffffc00fc7947 */ /* 0x000fc0000383ffff */
[----:B------:R-:W-:-:S00]  /*01c0*/  NOP ;  /* 0x0000000000007918 */ /* 0x000fc00000000000 */
        /* <DEDUP_REMOVED lines=11> */
.L_x_1:


//--------------------- .nv.shared.reserved.0     --------------------------
	.section	.nv.shared.reserved.0,"aw",@nobits
	.weak		__nv_reservedSMEM_offset_0_alias
	.size		__nv_reservedSMEM_offset_0_alias, 0, 64
	.other		__nv_reservedSMEM_offset_0_alias,@"STO_CUDA_RESERVED_SHARED STV_DEFAULT"
__nv_reservedSMEM_offset_0_alias:
	.zero		0
	.zero		64


//--------------------- .nv.constant0._Z17matrix_add_kernelPiS_S_ --------------------------
	.section	.nv.constant0._Z17matrix_add_kernelPiS_S_,"a",@progbits
	.sectionflags	@""
	.align	4
.nv.constant0._Z17matrix_add_kernelPiS_S_:
	.zero		920


//--------------------- SYMBOLS --------------------------

	.type		.nv.reservedSmem.offset0,@object
	.size		.nv.reservedSmem.offset0,0x4
